//
// Generated by NVIDIA NVVM Compiler
//
// Compiler Build ID: CL-36424714
// Cuda compilation tools, release 13.0, V13.0.88
// Based on NVVM 20.0.0
//

.version 9.0
.target sm_100
.address_size 64

	// .globl	_Z5gpuMMPdS_S_i

.visible .entry _Z5gpuMMPdS_S_i(
	.param .u64 .ptr .align 1 _Z5gpuMMPdS_S_i_param_0,
	.param .u64 .ptr .align 1 _Z5gpuMMPdS_S_i_param_1,
	.param .u64 .ptr .align 1 _Z5gpuMMPdS_S_i_param_2,
	.param .u32 _Z5gpuMMPdS_S_i_param_3
)
{
	.reg .pred 	%p<10>;
	.reg .b32 	%r<40>;
	.reg .b32 	%f<37>;
	.reg .b64 	%rd<67>;
	.reg .b64 	%fd<65>;

	ld.param.u64 	%rd14, [_Z5gpuMMPdS_S_i_param_0];
	ld.param.u64 	%rd15, [_Z5gpuMMPdS_S_i_param_1];
	ld.param.u32 	%r17, [_Z5gpuMMPdS_S_i_param_3];
	cvta.to.global.u64 	%rd1, %rd15;
	cvta.to.global.u64 	%rd2, %rd14;
	mov.u32 	%r18, %ctaid.y;
	mov.u32 	%r19, %ntid.y;
	mov.u32 	%r20, %tid.y;
	mad.lo.s32 	%r1, %r18, %r19, %r20;
	mov.u32 	%r21, %ctaid.x;
	mov.u32 	%r22, %ntid.x;
	mov.u32 	%r23, %tid.x;
	mad.lo.s32 	%r2, %r21, %r22, %r23;
	setp.lt.s32 	%p1, %r17, 1;
	mov.f64 	%fd64, 0d0000000000000000;
	@%p1 bra 	$L__BB0_13;
	mul.lo.s32 	%r3, %r17, %r1;
	and.b32  	%r4, %r17, 7;
	setp.lt.u32 	%p2, %r17, 8;
	mov.f32 	%f36, 0f00000000;
	mov.b32 	%r38, 0;
	@%p2 bra 	$L__BB0_4;
	and.b32  	%r25, %r17, 2147483640;
	neg.s32 	%r36, %r25;
	mul.wide.u32 	%rd16, %r17, 8;
	add.s64 	%rd3, %rd1, %rd16;
	mul.wide.u32 	%rd17, %r17, 16;
	add.s64 	%rd4, %rd1, %rd17;
	mul.wide.u32 	%rd18, %r17, 24;
	add.s64 	%rd5, %rd1, %rd18;
	mul.wide.u32 	%rd19, %r17, 32;
	add.s64 	%rd6, %rd1, %rd19;
	mul.wide.u32 	%rd20, %r17, 40;
	add.s64 	%rd7, %rd1, %rd20;
	mul.wide.u32 	%rd21, %r17, 48;
	add.s64 	%rd8, %rd1, %rd21;
	mul.wide.u32 	%rd22, %r17, 56;
	add.s64 	%rd9, %rd1, %rd22;
	mul.wide.u32 	%rd23, %r3, 8;
	add.s64 	%rd24, %rd23, %rd2;
	add.s64 	%rd66, %rd24, 32;
	mov.f32 	%f36, 0f00000000;
	mov.u32 	%r35, %r2;
$L__BB0_3:
	.pragma "nounroll";
	and.b32  	%r38, %r17, 2147483640;
	mul.wide.s32 	%rd25, %r35, 8;
	add.s64 	%rd26, %rd3, %rd25;
	add.s64 	%rd27, %rd4, %rd25;
	add.s64 	%rd28, %rd5, %rd25;
	add.s64 	%rd29, %rd6, %rd25;
	add.s64 	%rd30, %rd7, %rd25;
	add.s64 	%rd31, %rd8, %rd25;
	add.s64 	%rd32, %rd9, %rd25;
	add.s64 	%rd33, %rd1, %rd25;
	ld.global.f64 	%fd4, [%rd66+-32];
	ld.global.f64 	%fd5, [%rd33];
	cvt.f64.f32 	%fd6, %f36;
	fma.rn.f64 	%fd7, %fd4, %fd5, %fd6;
	cvt.rn.f32.f64 	%f16, %fd7;
	ld.global.f64 	%fd8, [%rd66+-24];
	ld.global.f64 	%fd9, [%rd26];
	cvt.f64.f32 	%fd10, %f16;
	fma.rn.f64 	%fd11, %fd8, %fd9, %fd10;
	cvt.rn.f32.f64 	%f17, %fd11;
	ld.global.f64 	%fd12, [%rd66+-16];
	ld.global.f64 	%fd13, [%rd27];
	cvt.f64.f32 	%fd14, %f17;
	fma.rn.f64 	%fd15, %fd12, %fd13, %fd14;
	cvt.rn.f32.f64 	%f18, %fd15;
	ld.global.f64 	%fd16, [%rd66+-8];
	ld.global.f64 	%fd17, [%rd28];
	cvt.f64.f32 	%fd18, %f18;
	fma.rn.f64 	%fd19, %fd16, %fd17, %fd18;
	cvt.rn.f32.f64 	%f19, %fd19;
	ld.global.f64 	%fd20, [%rd66];
	ld.global.f64 	%fd21, [%rd29];
	cvt.f64.f32 	%fd22, %f19;
	fma.rn.f64 	%fd23, %fd20, %fd21, %fd22;
	cvt.rn.f32.f64 	%f20, %fd23;
	ld.global.f64 	%fd24, [%rd66+8];
	ld.global.f64 	%fd25, [%rd30];
	cvt.f64.f32 	%fd26, %f20;
	fma.rn.f64 	%fd27, %fd24, %fd25, %fd26;
	cvt.rn.f32.f64 	%f21, %fd27;
	ld.global.f64 	%fd28, [%rd66+16];
	ld.global.f64 	%fd29, [%rd31];
	cvt.f64.f32 	%fd30, %f21;
	fma.rn.f64 	%fd31, %fd28, %fd29, %fd30;
	cvt.rn.f32.f64 	%f22, %fd31;
	ld.global.f64 	%fd32, [%rd66+24];
	ld.global.f64 	%fd33, [%rd32];
	cvt.f64.f32 	%fd34, %f22;
	fma.rn.f64 	%fd35, %fd32, %fd33, %fd34;
	cvt.rn.f32.f64 	%f36, %fd35;
	add.s32 	%r36, %r36, 8;
	shl.b32 	%r26, %r17, 3;
	add.s32 	%r35, %r35, %r26;
	add.s64 	%rd66, %rd66, 64;
	setp.ne.s32 	%p3, %r36, 0;
	@%p3 bra 	$L__BB0_3;
$L__BB0_4:
	setp.eq.s32 	%p4, %r4, 0;
	@%p4 bra 	$L__BB0_12;
	and.b32  	%r12, %r17, 3;
	setp.lt.u32 	%p5, %r4, 4;
	@%p5 bra 	$L__BB0_7;
	add.s32 	%r27, %r38, %r3;
	mul.wide.u32 	%rd34, %r27, 8;
	add.s64 	%rd35, %rd2, %rd34;
	ld.global.f64 	%fd36, [%rd35];
	mad.lo.s32 	%r28, %r38, %r17, %r2;
	mul.wide.s32 	%rd36, %r28, 8;
	add.s64 	%rd37, %rd1, %rd36;
	ld.global.f64 	%fd37, [%rd37];
	cvt.f64.f32 	%fd38, %f36;
	fma.rn.f64 	%fd39, %fd36, %fd37, %fd38;
	cvt.rn.f32.f64 	%f24, %fd39;
	cvt.u64.u32 	%rd38, %r3;
	cvt.u64.u32 	%rd39, %r38;
	add.s64 	%rd40, %rd39, %rd38;
	shl.b64 	%rd41, %rd40, 3;
	add.s64 	%rd42, %rd2, %rd41;
	ld.global.f64 	%fd40, [%rd42+8];
	mul.wide.u32 	%rd43, %r17, 8;
	add.s64 	%rd44, %rd37, %rd43;
	ld.global.f64 	%fd41, [%rd44];
	cvt.f64.f32 	%fd42, %f24;
	fma.rn.f64 	%fd43, %fd40, %fd41, %fd42;
	cvt.rn.f32.f64 	%f25, %fd43;
	ld.global.f64 	%fd44, [%rd42+16];
	add.s64 	%rd45, %rd44, %rd43;
	ld.global.f64 	%fd45, [%rd45];
	cvt.f64.f32 	%fd46, %f25;
	fma.rn.f64 	%fd47, %fd44, %fd45, %fd46;
	cvt.rn.f32.f64 	%f26, %fd47;
	ld.global.f64 	%fd48, [%rd42+24];
	add.s64 	%rd46, %rd45, %rd43;
	ld.global.f64 	%fd49, [%rd46];
	cvt.f64.f32 	%fd50, %f26;
	fma.rn.f64 	%fd51, %fd48, %fd49, %fd50;
	cvt.rn.f32.f64 	%f36, %fd51;
	add.s32 	%r38, %r38, 4;
$L__BB0_7:
	setp.eq.s32 	%p6, %r12, 0;
	@%p6 bra 	$L__BB0_12;
	setp.eq.s32 	%p7, %r12, 1;
	@%p7 bra 	$L__BB0_10;
	add.s32 	%r29, %r38, %r3;
	mul.wide.u32 	%rd47, %r29, 8;
	add.s64 	%rd48, %rd2, %rd47;
	ld.global.f64 	%fd52, [%rd48];
	mad.lo.s32 	%r30, %r38, %r17, %r2;
	mul.wide.s32 	%rd49, %r30, 8;
	add.s64 	%rd50, %rd1, %rd49;
	ld.global.f64 	%fd53, [%rd50];
	cvt.f64.f32 	%fd54, %f36;
	fma.rn.f64 	%fd55, %fd52, %fd53, %fd54;
	cvt.rn.f32.f64 	%f28, %fd55;
	cvt.u64.u32 	%rd51, %r3;
	cvt.u64.u32 	%rd52, %r38;
	add.s64 	%rd53, %rd52, %rd51;
	shl.b64 	%rd54, %rd53, 3;
	add.s64 	%rd55, %rd2, %rd54;
	ld.global.f64 	%fd56, [%rd55+8];
	mul.wide.u32 	%rd56, %r17, 8;
	add.s64 	%rd57, %rd50, %rd56;
	ld.global.f64 	%fd57, [%rd57];
	cvt.f64.f32 	%fd58, %f28;
	fma.rn.f64 	%fd59, %fd56, %fd57, %fd58;
	cvt.rn.f32.f64 	%f36, %fd59;
	add.s32 	%r38, %r38, 2;
$L__BB0_10:
	and.b32  	%r31, %r17, 1;
	setp.eq.b32 	%p8, %r31, 1;
	not.pred 	%p9, %p8;
	@%p9 bra 	$L__BB0_12;
	add.s32 	%r32, %r38, %r3;
	mul.wide.u32 	%rd58, %r32, 8;
	add.s64 	%rd59, %rd2, %rd58;
	ld.global.f64 	%fd60, [%rd59];
	mad.lo.s32 	%r33, %r38, %r17, %r2;
	mul.wide.s32 	%rd60, %r33, 8;
	add.s64 	%rd61, %rd1, %rd60;
	ld.global.f64 	%fd61, [%rd61];
	cvt.f64.f32 	%fd62, %f36;
	fma.rn.f64 	%fd63, %fd60, %fd61, %fd62;
	cvt.rn.f32.f64 	%f36, %fd63;
$L__BB0_12:
	cvt.f64.f32 	%fd64, %f36;
$L__BB0_13:
	ld.param.u64 	%rd65, [_Z5gpuMMPdS_S_i_param_2];
	cvta.to.global.u64 	%rd62, %rd65;
	mad.lo.s32 	%r34, %r17, %r1, %r2;
	mul.wide.s32 	%rd63, %r34, 8;
	add.s64 	%rd64, %rd62, %rd63;
	st.global.f64 	[%rd64], %fd64;
	ret;

}


// ===== COMPILED SASS (sm_100) =====

	.target	sm_100

	.elftype	@"ET_EXEC"


//--------------------- .note.nv.tkinfo           --------------------------
	.section	.note.nv.tkinfo,"",@"SHT_NOTE"
	.sectionflags	@"SHF_NOTE_NV_TKINFO"
	.tkinfo
        /*0018*/ 	.word	0x00000002
        /*0030*/ 	.string	""
        /*0030*/ 	.string	"ptxas"
        /*0030*/ 	.string	"Cuda compilation tools, release 13.0, V13.0.88"
        /*0030*/ 	.string	"Build cuda_13.0.r13.0/compiler.36424714_0"
        /*0030*/ 	.string	"-arch sm_100 -m 64 "



//--------------------- .note.nv.cuinfo           --------------------------
	.section	.note.nv.cuinfo,"",@"SHT_NOTE"
	.sectionflags	@"SHF_NOTE_NV_CUINFO"
        /*0018*/ 	.short	0x0002
        /*001a*/ 	.short	0x0064
        /*001c*/ 	.short	0x0082
	.zero		2


//--------------------- .nv.info                  --------------------------
	.section	.nv.info,"",@"SHT_CUDA_INFO"
	.align	4


	//----- nvinfo : EIATTR_REGCOUNT
	.align		4
        /*0000*/ 	.byte	0x04, 0x2f
        /*0002*/ 	.short	(.L_1 - .L_0)
	.align		4
.L_0:
        /*0004*/ 	.word	index@(_Z5gpuMMPdS_S_i)
        /*0008*/ 	.word	0x00000020


	//----- nvinfo : EIATTR_FRAME_SIZE
	.align		4
.L_1:
        /*000c*/ 	.byte	0x04, 0x11
        /*000e*/ 	.short	(.L_3 - .L_2)
	.align		4
.L_2:
        /*0010*/ 	.word	index@(_Z5gpuMMPdS_S_i)
        /*0014*/ 	.word	0x00000000


	//----- nvinfo : EIATTR_MIN_STACK_SIZE
	.align		4
.L_3:
        /*0018*/ 	.byte	0x04, 0x12
        /*001a*/ 	.short	(.L_5 - .L_4)
	.align		4
.L_4:
        /*001c*/ 	.word	index@(_Z5gpuMMPdS_S_i)
        /*0020*/ 	.word	0x00000000
.L_5:


//--------------------- .nv.compat                --------------------------
	.section	.nv.compat,"",@"SHT_CUDA_COMPAT_INFO"
	.align	4
        /*0000*/ 	.byte	0x02, 0x09, 0x00, 0x00, 0x02, 0x02, 0x01, 0x00, 0x02, 0x05, 0x05, 0x00, 0x03, 0x07, 0x01, 0x01
        /*0010*/ 	.byte	0x02, 0x03, 0x00, 0x00, 0x02, 0x06, 0x01, 0x00, 0x04, 0x0b, 0x08, 0x00, 0x01, 0x00, 0x00, 0x00
        /*0020*/ 	.byte	0x00, 0x00, 0x00, 0x00


//--------------------- .nv.info._Z5gpuMMPdS_S_i  --------------------------
	.section	.nv.info._Z5gpuMMPdS_S_i,"",@"SHT_CUDA_INFO"
	.sectionflags	@""
	.align	4


	//----- nvinfo : EIATTR_CUDA_API_VERSION
	.align		4
        /*0000*/ 	.byte	0x04, 0x37
        /*0002*/ 	.short	(.L_7 - .L_6)
.L_6:
        /*0004*/ 	.word	0x00000082


	//----- nvinfo : EIATTR_KPARAM_INFO
	.align		4
.L_7:
        /*0008*/ 	.byte	0x04, 0x17
        /*000a*/ 	.short	(.L_9 - .L_8)
.L_8:
        /*000c*/ 	.word	0x00000000
        /*0010*/ 	.short	0x0003
        /*0012*/ 	.short	0x0018
        /*0014*/ 	.byte	0x00, 0xf0, 0x11, 0x00


	//----- nvinfo : EIATTR_KPARAM_INFO
	.align		4
.L_9:
        /*0018*/ 	.byte	0x04, 0x17
        /*001a*/ 	.short	(.L_11 - .L_10)
.L_10:
        /*001c*/ 	.word	0x00000000
        /*0020*/ 	.short	0x0002
        /*0022*/ 	.short	0x0010
        /*0024*/ 	.byte	0x00, 0xf5, 0x21, 0x00


	//----- nvinfo : EIATTR_KPARAM_INFO
	.align		4
.L_11:
        /*0028*/ 	.byte	0x04, 0x17
        /*002a*/ 	.short	(.L_13 - .L_12)
.L_12:
        /*002c*/ 	.word	0x00000000
        /*0030*/ 	.short	0x0001
        /*0032*/ 	.short	0x0008
        /*0034*/ 	.byte	0x00, 0xf5, 0x21, 0x00


	//----- nvinfo : EIATTR_KPARAM_INFO
	.align		4
.L_13:
        /*0038*/ 	.byte	0x04, 0x17
        /*003a*/ 	.short	(.L_15 - .L_14)
.L_14:
        /*003c*/ 	.word	0x00000000
        /*0040*/ 	.short	0x0000
        /*0042*/ 	.short	0x0000
        /*0044*/ 	.byte	0x00, 0xf5, 0x21, 0x00


	//----- nvinfo : EIATTR_SPARSE_MMA_MASK
	.align		4
.L_15:
        /*0048*/ 	.byte	0x03, 0x50
        /*004a*/ 	.short	0x0000


	//----- nvinfo : EIATTR_MAXREG_COUNT
	.align		4
        /*004c*/ 	.byte	0x03, 0x1b
        /*004e*/ 	.short	0x00ff


	//----- nvinfo : EIATTR_MERCURY_ISA_VERSION
	.align		4
        /*0050*/ 	.byte	0x03, 0x5f
        /*0052*/ 	.short	0x0101


	//----- nvinfo : EIATTR_VRC_CTA_INIT_COUNT
	.align		4
        /*0054*/ 	.byte	0x02, 0x4a
	.zero		1
	.zero		1


	//----- nvinfo : EIATTR_EXIT_INSTR_OFFSETS
	.align		4
        /*0058*/ 	.byte	0x04, 0x1c
        /*005a*/ 	.short	(.L_17 - .L_16)


	//   ....[0]....
.L_16:
        /*005c*/ 	.word	0x00000c30


	//----- nvinfo : EIATTR_CBANK_PARAM_SIZE
	.align		4
.L_17:
        /*0060*/ 	.byte	0x03, 0x19
        /*0062*/ 	.short	0x001c


	//----- nvinfo : EIATTR_PARAM_CBANK
	.align		4
        /*0064*/ 	.byte	0x04, 0x0a
        /*0066*/ 	.short	(.L_19 - .L_18)
	.align		4
.L_18:
        /*0068*/ 	.word	index@(.nv.constant0._Z5gpuMMPdS_S_i)
        /*006c*/ 	.short	0x0380
        /*006e*/ 	.short	0x001c


	//----- nvinfo : EIATTR_SW_WAR
	.align		4
.L_19:
        /*0070*/ 	.byte	0x04, 0x36
        /*0072*/ 	.short	(.L_21 - .L_20)
.L_20:
        /*0074*/ 	.word	0x00000008
.L_21:


//--------------------- .nv.callgraph             --------------------------
	.section	.nv.callgraph,"",@"SHT_CUDA_CALLGRAPH"
	.align	4
	.sectionentsize	8
	.align		4
        /*0000*/ 	.word	0x00000000
	.align		4
        /*0004*/ 	.word	0xffffffff
	.align		4
        /*0008*/ 	.word	0x00000000
	.align		4
        /*000c*/ 	.word	0xfffffffe
	.align		4
        /*0010*/ 	.word	0x00000000
	.align		4
        /*0014*/ 	.word	0xfffffffd
	.align		4
        /*0018*/ 	.word	0x00000000
	.align		4
        /*001c*/ 	.word	0xfffffffc


//--------------------- .text._Z5gpuMMPdS_S_i     --------------------------
	.section	.text._Z5gpuMMPdS_S_i,"ax",@progbits
	.align	128
        .global         _Z5gpuMMPdS_S_i
        .type           _Z5gpuMMPdS_S_i,@function
        .size           _Z5gpuMMPdS_S_i,(.L_x_7 - _Z5gpuMMPdS_S_i)
        .other          _Z5gpuMMPdS_S_i,@"STO_CUDA_ENTRY STV_DEFAULT"
_Z5gpuMMPdS_S_i:
.text._Z5gpuMMPdS_S_i:
[----:B------:R-:W-:Y:S01]  /*0000*/  LDC R1, c[0x0][0x37c] ;  /* 0x0000df00ff017b82 */ /* 0x000fe20000000800 */
[----:B------:R-:W0:Y:S01]  /*0010*/  S2R R0, SR_TID.Y ;  /* 0x0000000000007919 */ /* 0x000e220000002200 */
[----:B------:R-:W1:Y:S06]  /*0020*/  LDCU UR18, c[0x0][0x398] ;  /* 0x00007300ff1277ac */ /* 0x000e6c0008000800 */
[----:B------:R-:W0:Y:S01]  /*0030*/  S2UR UR4, SR_CTAID.Y ;  /* 0x00000000000479c3 */ /* 0x000e220000002600 */
[----:B------:R-:W-:Y:S01]  /*0040*/  CS2R R22, SRZ ;  /* 0x0000000000167805 */ /* 0x000fe2000001ff00 */
[----:B------:R-:W2:Y:S01]  /*0050*/  S2R R3, SR_TID.X ;  /* 0x0000000000037919 */ /* 0x000ea20000002100 */
[----:B------:R-:W3:Y:S05]  /*0060*/  LDCU.64 UR16, c[0x0][0x358] ;  /* 0x00006b00ff1077ac */ /* 0x000eea0008000a00 */
[----:B------:R-:W0:Y:S08]  /*0070*/  LDC R13, c[0x0][0x364] ;  /* 0x0000d900ff0d7b82 */ /* 0x000e300000000800 */
[----:B------:R-:W2:Y:S01]  /*0080*/  S2UR UR5, SR_CTAID.X ;  /* 0x00000000000579c3 */ /* 0x000ea20000002500 */
[----:B-1----:R-:W-:-:S07]  /*0090*/  UISETP.GE.AND UP0, UPT, UR18, 0x1, UPT ;  /* 0x000000011200788c */ /* 0x002fce000bf06270 */
[----:B------:R-:W2:Y:S01]  /*00a0*/  LDC R2, c[0x0][0x360] ;  /* 0x0000d800ff027b82 */ /* 0x000ea20000000800 */
[----:B0-----:R-:W-:Y:S02]  /*00b0*/  IMAD R13, R13, UR4, R0 ;  /* 0x000000040d0d7c24 */ /* 0x001fe4000f8e0200 */
[----:B--2---:R-:W-:Y:S01]  /*00c0*/  IMAD R0, R2, UR5, R3 ;  /* 0x0000000502007c24 */ /* 0x004fe2000f8e0203 */
[----:B---3--:R-:W-:Y:S06]  /*00d0*/  BRA.U !UP0, `(.L_x_0) ;  /* 0x0000000908c47547 */ /* 0x008fec000b800000 */
[----:B------:R-:W-:Y:S01]  /*00e0*/  UISETP.GE.U32.AND UP0, UPT, UR18, 0x8, UPT ;  /* 0x000000081200788c */ /* 0x000fe2000bf06070 */
[----:B------:R-:W-:Y:S02]  /*00f0*/  HFMA2 R22, -RZ, RZ, 0, 0 ;  /* 0x00000000ff167431 */ /* 0x000fe400000001ff */
[----:B------:R-:W-:Y:S01]  /*0100*/  IMAD R5, R13, UR18, RZ ;  /* 0x000000120d057c24 */ /* 0x000fe2000f8e02ff */
[----:B------:R-:W-:-:S05]  /*0110*/  MOV R3, RZ ;  /* 0x000000ff00037202 */ /* 0x000fca0000000f00 */
[----:B------:R-:W-:Y:S05]  /*0120*/  BRA.U !UP0, `(.L_x_1) ;  /* 0x0000000508507547 */ /* 0x000fea000b800000 */
[----:B------:R-:W0:Y:S01]  /*0130*/  LDCU.128 UR20, c[0x0][0x380] ;  /* 0x00007000ff1477ac */ /* 0x000e220008000c00 */
[----:B------:R-:W-:Y:S02]  /*0140*/  MOV R22, RZ ;  /* 0x000000ff00167202 */ /* 0x000fe40000000f00 */
[----:B------:R-:W-:Y:S01]  /*0150*/  MOV R12, R0 ;  /* 0x00000000000c7202 */ /* 0x000fe20000000f00 */
[----:B------:R-:W-:-:S04]  /*0160*/  ULOP3.LUT UR4, UR18, 0x7ffffff8, URZ, 0xc0, !UPT ;  /* 0x7ffffff812047892 */ /* 0x000fc8000f8ec0ff */
[----:B------:R-:W-:Y:S01]  /*0170*/  UIADD3 UR4, UPT, UPT, -UR4, URZ, URZ ;  /* 0x000000ff04047290 */ /* 0x000fe2000fffe1ff */
[----:B0-----:R-:W-:Y:S01]  /*0180*/  MOV R2, UR20 ;  /* 0x0000001400027c02 */ /* 0x001fe20008000f00 */
[----:B------:R-:W-:Y:S01]  /*0190*/  UIMAD.WIDE.U32 UR6, UR18, 0x18, UR22 ;  /* 0x00000018120678a5 */ /* 0x000fe2000f8e0016 */
[----:B------:R-:W-:Y:S01]  /*01a0*/  MOV R3, UR21 ;  /* 0x0000001500037c02 */ /* 0x000fe20008000f00 */
[----:B------:R-:W-:Y:S02]  /*01b0*/  UIMAD.WIDE.U32 UR8, UR18, 0x20, UR22 ;  /* 0x00000020120878a5 */ /* 0x000fe4000f8e0016 */
[----:B------:R-:W-:Y:S01]  /*01c0*/  UIMAD.WIDE.U32 UR10, UR18, 0x28, UR22 ;  /* 0x00000028120a78a5 */ /* 0x000fe2000f8e0016 */
[----:B------:R-:W-:Y:S01]  /*01d0*/  IMAD.WIDE.U32 R2, R5, 0x8, R2 ;  /* 0x0000000805027825 */ /* 0x000fe200078e0002 */
[----:B------:R-:W-:Y:S02]  /*01e0*/  UIMAD.WIDE.U32 UR12, UR18, 0x30, UR22 ;  /* 0x00000030120c78a5 */ /* 0x000fe4000f8e0016 */
[----:B------:R-:W-:Y:S01]  /*01f0*/  UIMAD.WIDE.U32 UR14, UR18, 0x38, UR22 ;  /* 0x00000038120e78a5 */ /* 0x000fe2000f8e0016 */
[----:B------:R-:W-:-:S05]  /*0200*/  IADD3 R2, P0, PT, R2, 0x20, RZ ;  /* 0x0000002002027810 */ /* 0x000fca0007f1e0ff */
[----:B------:R-:W-:-:S08]  /*0210*/  IMAD.X R3, RZ, RZ, R3, P0 ;  /* 0x000000ffff037224 */ /* 0x000fd000000e0603 */
.L_x_2:
[----:B------:R-:W-:Y:S01]  /*0220*/  HFMA2 R9, -RZ, RZ, 0, 4.76837158203125e-07 ;  /* 0x00000008ff097431 */ /* 0x000fe200000001ff */
[----:B------:R-:W2:Y:S01]  /*0230*/  LDG.E.64 R6, desc[UR16][R2.64+-0x20] ;  /* 0xffffe01002067981 */ /* 0x000ea2000c1e1b00 */
[----:B------:R-:W-:-:S03]  /*0240*/  UIMAD.WIDE.U32 UR20, UR18, 0x8, UR22 ;  /* 0x00000008121478a5 */ /* 0x000fc6000f8e0016 */
[----:B------:R-:W3:Y:S04]  /*0250*/  LDG.E.64 R18, desc[UR16][R2.64+-0x18] ;  /* 0xffffe81002127981 */ /* 0x000ee8000c1e1b00 */
[----:B------:R-:W4:Y:S01]  /*0260*/  LDG.E.64 R14, desc[UR16][R2.64+-0x10] ;  /* 0xfffff010020e7981 */ /* 0x000f22000c1e1b00 */
[----:B------:R-:W-:-:S03]  /*0270*/  IMAD.WIDE R8, R12, R9, UR22 ;  /* 0x000000160c087e25 */ /* 0x000fc6000f8e0209 */
[----:B------:R-:W5:Y:S04]  /*0280*/  LDG.E.64 R10, desc[UR16][R2.64+-0x8] ;  /* 0xfffff810020a7981 */ /* 0x000f68000c1e1b00 */
[----:B------:R-:W2:Y:S01]  /*0290*/  LDG.E.64 R8, desc[UR16][R8.64] ;  /* 0x0000001008087981 */ /* 0x000ea2000c1e1b00 */
[----:B------:R-:W-:Y:S01]  /*02a0*/  MOV R21, UR21 ;  /* 0x0000001500157c02 */ /* 0x000fe20008000f00 */
[----:B------:R-:W-:-:S04]  /*02b0*/  IMAD.U32 R20, RZ, RZ, UR20 ;  /* 0x00000014ff147e24 */ /* 0x000fc8000f8e00ff */
[----:B------:R-:W-:-:S06]  /*02c0*/  IMAD.WIDE R20, R12, 0x8, R20 ;  /* 0x000000080c147825 */ /* 0x000fcc00078e0214 */
[----:B------:R-:W3:Y:S01]  /*02d0*/  LDG.E.64 R20, desc[UR16][R20.64] ;  /* 0x0000001014147981 */ /* 0x000ee2000c1e1b00 */
[----:B------:R-:W-:-:S06]  /*02e0*/  UIMAD.WIDE.U32 UR20, UR18, 0x10, UR22 ;  /* 0x00000010121478a5 */ /* 0x000fcc000f8e0016 */
[----:B------:R-:W-:Y:S02]  /*02f0*/  MOV R16, UR20 ;  /* 0x0000001400107c02 */ /* 0x000fe40008000f00 */
[----:B------:R-:W-:-:S03]  /*0300*/  MOV R17, UR21 ;  /* 0x0000001500117c02 */ /* 0x000fc60008000f00 */
[----:B------:R-:W-:-:S06]  /*0310*/  IMAD.WIDE R16, R12, 0x8, R16 ;  /* 0x000000080c107825 */ /* 0x000fcc00078e0210 */
[----:B------:R-:W4:Y:S01]  /*0320*/  LDG.E.64 R16, desc[UR16][R16.64] ;  /* 0x0000001010107981 */ /* 0x000f22000c1e1b00 */
[----:B0-----:R-:W-:-:S04]  /*0330*/  IMAD.MOV.U32 R5, RZ, RZ, 0x8 ;  /* 0x00000008ff057424 */ /* 0x001fc800078e00ff */
[----:B------:R-:W-:-:S06]  /*0340*/  IMAD.WIDE R4, R12, R5, UR6 ;  /* 0x000000060c047e25 */ /* 0x000fcc000f8e0205 */
[----:B------:R-:W5:Y:S01]  /*0350*/  LDG.E.64 R4, desc[UR16][R4.64] ;  /* 0x0000001004047981 */ /* 0x000f62000c1e1b00 */
[----:B-1----:R-:W2:Y:S01]  /*0360*/  F2F.F64.F32 R22, R22 ;  /* 0x0000001600167310 */ /* 0x002ea20000201800 */
[----:B------:R-:W-:-:S05]  /*0370*/  MOV R25, 0x8 ;  /* 0x0000000800197802 */ /* 0x000fca0000000f00 */
[----:B------:R-:W-:Y:S01]  /*0380*/  IMAD.WIDE R24, R12, R25, UR8 ;  /* 0x000000080c187e25 */ /* 0x000fe2000f8e0219 */
[----:B--2---:R-:W-:Y:S01]  /*0390*/  DFMA R26, R6, R8, R22 ;  /* 0x00000008061a722b */ /* 0x004fe20000000016 */
[----:B------:R-:W2:Y:S04]  /*03a0*/  LDG.E.64 R8, desc[UR16][R2.64] ;  /* 0x0000001002087981 */ /* 0x000ea8000c1e1b00 */
[----:B------:R-:W2:Y:S01]  /*03b0*/  LDG.E.64 R6, desc[UR16][R24.64] ;  /* 0x0000001018067981 */ /* 0x000ea2000c1e1b00 */
[----:B------:R-:W0:Y:S08]  /*03c0*/  F2F.F32.F64 R23, R26 ;  /* 0x0000001a00177310 */ /* 0x000e300000301000 */
[----:B0-----:R-:W3:Y:S01]  /*03d0*/  F2F.F64.F32 R28, R23 ;  /* 0x00000017001c7310 */ /* 0x001ee20000201800 */
[----:B------:R-:W-:-:S05]  /*03e0*/  MOV R27, 0x8 ;  /* 0x00000008001b7802 */ /* 0x000fca0000000f00 */
[----:B------:R-:W-:Y:S01]  /*03f0*/  IMAD.WIDE R26, R12, R27, UR10 ;  /* 0x0000000a0c1a7e25 */ /* 0x000fe2000f8e021b */
[----:B---3--:R-:W-:Y:S01]  /*0400*/  DFMA R28, R18, R20, R28 ;  /* 0x00000014121c722b */ /* 0x008fe2000000001c */
[----:B------:R-:W3:Y:S04]  /*0410*/  LDG.E.64 R18, desc[UR16][R2.64+0x8] ;  /* 0x0000081002127981 */ /* 0x000ee8000c1e1b00 */
[----:B------:R4:W3:Y:S05]  /*0420*/  LDG.E.64 R20, desc[UR16][R26.64] ;  /* 0x000000101a147981 */ /* 0x0008ea000c1e1b00 */
[----:B------:R-:W0:Y:S01]  /*0430*/  F2F.F32.F64 R28, R28 ;  /* 0x0000001c001c7310 */ /* 0x000e220000301000 */
[----:B------:R-:W-:-:S07]  /*0440*/  MOV R22, 0x8 ;  /* 0x0000000800167802 */ /* 0x000fce0000000f00 */
[----:B0-----:R-:W4:Y:S01]  /*0450*/  F2F.F64.F32 R28, R28 ;  /* 0x0000001c001c7310 */ /* 0x001f220000201800 */
[----:B------:R-:W-:Y:S01]  /*0460*/  IMAD.WIDE R22, R12, R22, UR12 ;  /* 0x0000000c0c167e25 */ /* 0x000fe2000f8e0216 */
[----:B----4-:R-:W-:Y:S01]  /*0470*/  DFMA R26, R14, R16, R28 ;  /* 0x000000100e1a722b */ /* 0x010fe2000000001c */
[----:B------:R-:W4:Y:S04]  /*0480*/  LDG.E.64 R14, desc[UR16][R2.64+0x10] ;  /* 0x00001010020e7981 */ /* 0x000f28000c1e1b00 */
[----:B------:R-:W4:Y:S05]  /*0490*/  LDG.E.64 R16, desc[UR16][R22.64] ;  /* 0x0000001016107981 */ /* 0x000f2a000c1e1b00 */
[----:B------:R-:W0:Y:S01]  /*04a0*/  F2F.F32.F64 R26, R26 ;  /* 0x0000001a001a7310 */ /* 0x000e220000301000 */
[----:B------:R-:W-:-:S07]  /*04b0*/  MOV R25, 0x8 ;  /* 0x0000000800197802 */ /* 0x000fce0000000f00 */
[----:B0-----:R-:W5:Y:S01]  /*04c0*/  F2F.F64.F32 R28, R26 ;  /* 0x0000001a001c7310 */ /* 0x001f620000201800 */
[----:B------:R-:W-:-:S06]  /*04d0*/  IMAD.WIDE R24, R12, R25, UR14 ;  /* 0x0000000e0c187e25 */ /* 0x000fcc000f8e0219 */
[----:B------:R-:W4:Y:S01]  /*04e0*/  LDG.E.64 R24, desc[UR16][R24.64] ;  /* 0x0000001018187981 */ /* 0x000f22000c1e1b00 */
[----:B-----5:R-:W-:-:S03]  /*04f0*/  DFMA R10, R10, R4, R28 ;  /* 0x000000040a0a722b */ /* 0x020fc6000000001c */
[----:B------:R0:W5:Y:S07]  /*0500*/  LDG.E.64 R4, desc[UR16][R2.64+0x18] ;  /* 0x0000181002047981 */ /* 0x00016e000c1e1b00 */
[----:B------:R-:W1:Y:S08]  /*0510*/  F2F.F32.F64 R10, R10 ;  /* 0x0000000a000a7310 */ /* 0x000e700000301000 */
[----:B-1----:R-:W2:Y:S01]  /*0520*/  F2F.F64.F32 R28, R10 ;  /* 0x0000000a001c7310 */ /* 0x002ea20000201800 */
[----:B------:R-:W-:-:S04]  /*0530*/  UIADD3 UR4, UPT, UPT, UR4, 0x8, URZ ;  /* 0x0000000804047890 */ /* 0x000fc8000fffe0ff */
[----:B------:R-:W-:Y:S01]  /*0540*/  UISETP.NE.AND UP0, UPT, UR4, URZ, UPT ;  /* 0x000000ff0400728c */ /* 0x000fe2000bf05270 */
[----:B0-----:R-:W-:-:S04]  /*0550*/  IADD3 R2, P0, PT, R2, 0x40, RZ ;  /* 0x0000004002027810 */ /* 0x001fc80007f1e0ff */
[----:B------:R-:W-:Y:S01]  /*0560*/  IADD3.X R3, PT, PT, RZ, R3, RZ, P0, !PT ;  /* 0x00000003ff037210 */ /* 0x000fe200007fe4ff */
[----:B--2---:R-:W-:-:S10]  /*0570*/  DFMA R6, R8, R6, R28 ;  /* 0x000000060806722b */ /* 0x004fd4000000001c */
[----:B------:R-:W0:Y:S08]  /*0580*/  F2F.F32.F64 R6, R6 ;  /* 0x0000000600067310 */ /* 0x000e300000301000 */
[----:B0-----:R-:W3:Y:S02]  /*0590*/  F2F.F64.F32 R8, R6 ;  /* 0x0000000600087310 */ /* 0x001ee40000201800 */
[----:B---3--:R-:W-:-:S10]  /*05a0*/  DFMA R8, R18, R20, R8 ;  /* 0x000000141208722b */ /* 0x008fd40000000008 */
[----:B------:R-:W0:Y:S08]  /*05b0*/  F2F.F32.F64 R8, R8 ;  /* 0x0000000800087310 */ /* 0x000e300000301000 */
[----:B0-----:R-:W4:Y:S02]  /*05c0*/  F2F.F64.F32 R18, R8 ;  /* 0x0000000800127310 */ /* 0x001f240000201800 */
[----:B----4-:R-:W-:-:S10]  /*05d0*/  DFMA R14, R14, R16, R18 ;  /* 0x000000100e0e722b */ /* 0x010fd40000000012 */
[----:B------:R-:W0:Y:S08]  /*05e0*/  F2F.F32.F64 R14, R14 ;  /* 0x0000000e000e7310 */ /* 0x000e300000301000 */
[----:B0-----:R-:W5:Y:S01]  /*05f0*/  F2F.F64.F32 R16, R14 ;  /* 0x0000000e00107310 */ /* 0x001f620000201800 */
[----:B------:R-:W-:Y:S01]  /*0600*/  IMAD.U32 R7, RZ, RZ, UR18 ;  /* 0x00000012ff077e24 */ /* 0x000fe2000f8e00ff */
[----:B-----5:R-:W-:-:S06]  /*0610*/  DFMA R4, R4, R24, R16 ;  /* 0x000000180404722b */ /* 0x020fcc0000000010 */
[----:B------:R0:W1:Y:S01]  /*0620*/  F2F.F32.F64 R22, R4 ;  /* 0x0000000400167310 */ /* 0x0000620000301000 */
[----:B------:R-:W-:Y:S01]  /*0630*/  LEA R12, R7, R12, 0x3 ;  /* 0x0000000c070c7211 */ /* 0x000fe200078e18ff */
[----:B------:R-:W-:Y:S06]  /*0640*/  BRA.U UP0, `(.L_x_2) ;  /* 0xfffffff900f47547 */ /* 0x000fec000b83ffff */
[----:B------:R-:W-:-:S06]  /*0650*/  ULOP3.LUT UR4, UR18, 0x7ffffff8, URZ, 0xc0, !UPT ;  /* 0x7ffffff812047892 */ /* 0x000fcc000f8ec0ff */
[----:B------:R-:W-:-:S07]  /*0660*/  MOV R3, UR4 ;  /* 0x0000000400037c02 */ /* 0x000fce0008000f00 */
.L_x_1:
[----:B------:R-:W-:-:S04]  /*0670*/  ULOP3.LUT UR5, UR18, 0x7, URZ, 0xc0, !UPT ;  /* 0x0000000712057892 */ /* 0x000fc8000f8ec0ff */
[----:B------:R-:W-:-:S09]  /*0680*/  UISETP.NE.AND UP0, UPT, UR5, URZ, UPT ;  /* 0x000000ff0500728c */ /* 0x000fd2000bf05270 */
[----:B------:R-:W-:Y:S05]  /*0690*/  BRA.U !UP0, `(.L_x_3) ;  /* 0x0000000508507547 */ /* 0x000fea000b800000 */
[----:B------:R-:W-:Y:S01]  /*06a0*/  UISETP.GE.U32.AND UP0, UPT, UR5, 0x4, UPT ;  /* 0x000000040500788c */ /* 0x000fe2000bf06070 */
[----:B------:R-:W-:Y:S01]  /*06b0*/  IMAD R2, R13, UR18, RZ ;  /* 0x000000120d027c24 */ /* 0x000fe2000f8e02ff */
[----:B------:R-:W-:-:S04]  /*06c0*/  ULOP3.LUT UR4, UR18, 0x3, URZ, 0xc0, !UPT ;  /* 0x0000000312047892 */ /* 0x000fc8000f8ec0ff */
[----:B------:R-:W-:-:S03]  /*06d0*/  UISETP.NE.AND UP1, UPT, UR4, URZ, UPT ;  /* 0x000000ff0400728c */ /* 0x000fc6000bf25270 */
[----:B------:R-:W-:Y:S08]  /*06e0*/  BRA.U !UP0, `(.L_x_4) ;  /* 0x0000000108987547 */ /* 0x000ff0000b800000 */
[----:B0-----:R-:W0:Y:S01]  /*06f0*/  LDC.64 R4, c[0x0][0x380] ;  /* 0x0000e000ff047b82 */ /* 0x001e220000000a00 */
[----:B------:R-:W-:Y:S01]  /*0700*/  IADD3 R7, PT, PT, R2, R3, RZ ;  /* 0x0000000302077210 */ /* 0x000fe20007ffe0ff */
[----:B------:R-:W-:Y:S01]  /*0710*/  IMAD R11, R3, UR18, R0 ;  /* 0x00000012030b7c24 */ /* 0x000fe2000f8e0200 */
[----:B------:R-:W2:Y:S05]  /*0720*/  LDCU.64 UR6, c[0x0][0x380] ;  /* 0x00007000ff0677ac */ /* 0x000eaa0008000a00 */
[----:B------:R-:W3:Y:S01]  /*0730*/  LDC.64 R8, c[0x0][0x388] ;  /* 0x0000e200ff087b82 */ /* 0x000ee20000000a00 */
[----:B0-----:R-:W-:-:S06]  /*0740*/  IMAD.WIDE.U32 R4, R7, 0x8, R4 ;  /* 0x0000000807047825 */ /* 0x001fcc00078e0004 */
[----:B------:R-:W4:Y:S01]  /*0750*/  LDG.E.64 R4, desc[UR16][R4.64] ;  /* 0x0000001004047981 */ /* 0x000f22000c1e1b00 */
[----:B---3--:R-:W-:-:S05]  /*0760*/  IMAD.WIDE R8, R11, 0x8, R8 ;  /* 0x000000080b087825 */ /* 0x008fca00078e0208 */
[----:B------:R-:W4:Y:S01]  /*0770*/  LDG.E.64 R6, desc[UR16][R8.64] ;  /* 0x0000001008067981 */ /* 0x000f22000c1e1b00 */
[----:B------:R-:W-:Y:S01]  /*0780*/  IADD3 R10, P0, PT, R2, R3, RZ ;  /* 0x00000003020a7210 */ /* 0x000fe20007f1e0ff */
[----:B------:R-:W-:-:S03]  /*0790*/  IMAD.U32 R27, RZ, RZ, UR18 ;  /* 0x00000012ff1b7e24 */ /* 0x000fc6000f8e00ff */
[----:B------:R-:W-:Y:S02]  /*07a0*/  IADD3.X R11, PT, PT, RZ, RZ, RZ, P0, !PT ;  /* 0x000000ffff0b7210 */ /* 0x000fe400007fe4ff */
[----:B--2---:R-:W-:Y:S01]  /*07b0*/  LEA R24, P0, R10, UR6, 0x3 ;  /* 0x000000060a187c11 */ /* 0x004fe2000f8018ff */
[----:B------:R-:W-:-:S03]  /*07c0*/  IMAD.WIDE.U32 R26, R27, 0x8, R8 ;  /* 0x000000081b1a7825 */ /* 0x000fc600078e0008 */
[----:B------:R-:W-:Y:S02]  /*07d0*/  LEA.HI.X R25, R10, UR7, R11, 0x3, P0 ;  /* 0x000000070a197c11 */ /* 0x000fe400080f1c0b */
[----:B------:R-:W2:Y:S04]  /*07e0*/  LDG.E.64 R16, desc[UR16][R26.64] ;  /* 0x000000101a107981 */ /* 0x000ea8000c1e1b00 */
[----:B------:R-:W2:Y:S01]  /*07f0*/  LDG.E.64 R14, desc[UR16][R24.64+0x8] ;  /* 0x00000810180e7981 */ /* 0x000ea2000c1e1b00 */
[----:B------:R-:W-:-:S03]  /*0800*/  MOV R29, UR18 ;  /* 0x00000012001d7c02 */ /* 0x000fc60008000f00 */
[----:B------:R-:W3:Y:S02]  /*0810*/  LDG.E.64 R8, desc[UR16][R24.64+0x10] ;  /* 0x0000101018087981 */ /* 0x000ee4000c1e1b00 */
[----:B------:R-:W-:Y:S01]  /*0820*/  IMAD.WIDE.U32 R28, R29, 0x8, R26 ;  /* 0x000000081d1c7825 */ /* 0x000fe200078e001a */
[----:B------:R-:W-:Y:S01]  /*0830*/  MOV R21, UR18 ;  /* 0x0000001200157c02 */ /* 0x000fe20008000f00 */
[----:B------:R-:W5:Y:S04]  /*0840*/  LDG.E.64 R18, desc[UR16][R24.64+0x18] ;  /* 0x0000181018127981 */ /* 0x000f68000c1e1b00 */
[----:B------:R-:W3:Y:S01]  /*0850*/  LDG.E.64 R10, desc[UR16][R28.64] ;  /* 0x000000101c0a7981 */ /* 0x000ee2000c1e1b00 */
[----:B------:R-:W-:-:S06]  /*0860*/  IMAD.WIDE.U32 R20, R21, 0x8, R28 ;  /* 0x0000000815147825 */ /* 0x000fcc00078e001c */
[----:B------:R-:W5:Y:S01]  /*0870*/  LDG.E.64 R20, desc[UR16][R20.64] ;  /* 0x0000001014147981 */ /* 0x000f62000c1e1b00 */
[----:B-1----:R-:W4:Y:S01]  /*0880*/  F2F.F64.F32 R22, R22 ;  /* 0x0000001600167310 */ /* 0x002f220000201800 */
[----:B------:R-:W-:Y:S01]  /*0890*/  IADD3 R3, PT, PT, R3, 0x4, RZ ;  /* 0x0000000403037810 */ /* 0x000fe20007ffe0ff */
[----:B----4-:R-:W-:-:S10]  /*08a0*/  DFMA R4, R4, R6, R22 ;  /* 0x000000060404722b */ /* 0x010fd40000000016 */
[----:B------:R-:W0:Y:S08]  /*08b0*/  F2F.F32.F64 R4, R4 ;  /* 0x0000000400047310 */ /* 0x000e300000301000 */
[----:B0-----:R-:W2:Y:S02]  /*08c0*/  F2F.F64.F32 R6, R4 ;  /* 0x0000000400067310 */ /* 0x001ea40000201800 */
[----:B--2---:R-:W-:-:S10]  /*08d0*/  DFMA R6, R14, R16, R6 ;  /* 0x000000100e06722b */ /* 0x004fd40000000006 */
[----:B------:R-:W0:Y:S08]  /*08e0*/  F2F.F32.F64 R6, R6 ;  /* 0x0000000600067310 */ /* 0x000e300000301000 */
[----:B0-----:R-:W3:Y:S02]  /*08f0*/  F2F.F64.F32 R14, R6 ;  /* 0x00000006000e7310 */ /* 0x001ee40000201800 */
[----:B---3--:R-:W-:-:S10]  /*0900*/  DFMA R8, R8, R10, R14 ;  /* 0x0000000a0808722b */ /* 0x008fd4000000000e */
[----:B------:R-:W0:Y:S08]  /*0910*/  F2F.F32.F64 R8, R8 ;  /* 0x0000000800087310 */ /* 0x000e300000301000 */
[----:B0-----:R-:W5:Y:S02]  /*0920*/  F2F.F64.F32 R10, R8 ;  /* 0x00000008000a7310 */ /* 0x001f640000201800 */
[----:B-----5:R-:W-:-:S06]  /*0930*/  DFMA R10, R18, R20, R10 ;  /* 0x00000014120a722b */ /* 0x020fcc000000000a */
[----:B------:R2:W3:Y:S05]  /*0940*/  F2F.F32.F64 R22, R10 ;  /* 0x0000000a00167310 */ /* 0x0004ea0000301000 */
.L_x_4:
[----:B------:R-:W-:Y:S05]  /*0950*/  BRA.U !UP1, `(.L_x_3) ;  /* 0x0000000109a07547 */ /* 0x000fea000b800000 */
[----:B------:R-:W-:Y:S02]  /*0960*/  UISETP.NE.AND UP0, UPT, UR4, 0x1, UPT ;  /* 0x000000010400788c */ /* 0x000fe4000bf05270 */
[----:B------:R-:W-:-:S04]  /*0970*/  ULOP3.LUT UR5, UR18, 0x1, URZ, 0xc0, !UPT ;  /* 0x0000000112057892 */ /* 0x000fc8000f8ec0ff */
[----:B------:R-:W-:-:S03]  /*0980*/  UISETP.NE.U32.AND UP1, UPT, UR5, 0x1, UPT ;  /* 0x000000010500788c */ /* 0x000fc6000bf25070 */
[----:B------:R-:W-:Y:S08]  /*0990*/  BRA.U !UP0, `(.L_x_5) ;  /* 0x0000000108607547 */ /* 0x000ff0000b800000 */
[----:B0-----:R-:W0:Y:S01]  /*09a0*/  LDC.64 R4, c[0x0][0x380] ;  /* 0x0000e000ff047b82 */ /* 0x001e220000000a00 */
[----:B------:R-:W-:Y:S01]  /*09b0*/  IMAD.IADD R9, R2, 0x1, R3 ;  /* 0x0000000102097824 */ /* 0x000fe200078e0203 */
[----:B------:R-:W4:Y:S01]  /*09c0*/  LDCU.64 UR4, c[0x0][0x380] ;  /* 0x00007000ff0477ac */ /* 0x000f220008000a00 */
[----:B--2---:R-:W-:-:S05]  /*09d0*/  IMAD R11, R3, UR18, R0 ;  /* 0x00000012030b7c24 */ /* 0x004fca000f8e0200 */
[----:B------:R-:W2:Y:S01]  /*09e0*/  LDC.64 R6, c[0x0][0x388] ;  /* 0x0000e200ff067b82 */ /* 0x000ea20000000a00 */
[----:B0-----:R-:W-:-:S06]  /*09f0*/  IMAD.WIDE.U32 R4, R9, 0x8, R4 ;  /* 0x0000000809047825 */ /* 0x001fcc00078e0004 */
[----:B------:R-:W5:Y:S01]  /*0a00*/  LDG.E.64 R4, desc[UR16][R4.64] ;  /* 0x0000001004047981 */ /* 0x000f62000c1e1b00 */
[----:B--2---:R-:W-:-:S05]  /*0a10*/  IMAD.WIDE R8, R11, 0x8, R6 ;  /* 0x000000080b087825 */ /* 0x004fca00078e0206 */
[----:B------:R-:W5:Y:S01]  /*0a20*/  LDG.E.64 R6, desc[UR16][R8.64] ;  /* 0x0000001008067981 */ /* 0x000f62000c1e1b00 */
[----:B------:R-:W-:Y:S02]  /*0a30*/  IADD3 R11, P0, PT, R2, R3, RZ ;  /* 0x00000003020b7210 */ /* 0x000fe40007f1e0ff */
[----:B------:R-:W-:Y:S02]  /*0a40*/  MOV R15, UR18 ;  /* 0x00000012000f7c02 */ /* 0x000fe40008000f00 */
[----:B------:R-:W-:Y:S02]  /*0a50*/  IADD3.X R12, PT, PT, RZ, RZ, RZ, P0, !PT ;  /* 0x000000ffff0c7210 */ /* 0x000fe400007fe4ff */
[----:B----4-:R-:W-:Y:S01]  /*0a60*/  LEA R10, P0, R11, UR4, 0x3 ;  /* 0x000000040b0a7c11 */ /* 0x010fe2000f8018ff */
[----:B------:R-:W-:-:S03]  /*0a70*/  IMAD.WIDE.U32 R14, R15, 0x8, R8 ;  /* 0x000000080f0e7825 */ /* 0x000fc600078e0008 */
[----:B------:R-:W-:-:S03]  /*0a80*/  LEA.HI.X R11, R11, UR5, R12, 0x3, P0 ;  /* 0x000000050b0b7c11 */ /* 0x000fc600080f1c0c */
[----:B------:R-:W2:Y:S04]  /*0a90*/  LDG.E.64 R14, desc[UR16][R14.64] ;  /* 0x000000100e0e7981 */ /* 0x000ea8000c1e1b00 */
[----:B------:R-:W2:Y:S01]  /*0aa0*/  LDG.E.64 R10, desc[UR16][R10.64+0x8] ;  /* 0x000008100a0a7981 */ /* 0x000ea2000c1e1b00 */
[----:B-1-3--:R-:W5:Y:S01]  /*0ab0*/  F2F.F64.F32 R22, R22 ;  /* 0x0000001600167310 */ /* 0x00af620000201800 */
[----:B------:R-:W-:Y:S01]  /*0ac0*/  IADD3 R3, PT, PT, R3, 0x2, RZ ;  /* 0x0000000203037810 */ /* 0x000fe20007ffe0ff */
[----:B-----5:R-:W-:-:S10]  /*0ad0*/  DFMA R4, R4, R6, R22 ;  /* 0x000000060404722b */ /* 0x020fd40000000016 */
[----:B------:R-:W0:Y:S08]  /*0ae0*/  F2F.F32.F64 R4, R4 ;  /* 0x0000000400047310 */ /* 0x000e300000301000 */
[----:B0-----:R-:W2:Y:S02]  /*0af0*/  F2F.F64.F32 R6, R4 ;  /* 0x0000000400067310 */ /* 0x001ea40000201800 */
[----:B--2---:R-:W-:-:S06]  /*0b00*/  DFMA R6, R10, R14, R6 ;  /* 0x0000000e0a06722b */ /* 0x004fcc0000000006 */
[----:B------:R4:W0:Y:S05]  /*0b10*/  F2F.F32.F64 R22, R6 ;  /* 0x0000000600167310 */ /* 0x00082a0000301000 */
.L_x_5:
[----:B------:R-:W-:Y:S05]  /*0b20*/  BRA.U UP1, `(.L_x_3) ;  /* 0x00000001012c7547 */ /* 0x000fea000b800000 */
[----:B0-----:R-:W0:Y:S01]  /*0b30*/  LDC.64 R4, c[0x0][0x380] ;  /* 0x0000e000ff047b82 */ /* 0x001e220000000a00 */
[----:B------:R-:W-:Y:S01]  /*0b40*/  IADD3 R9, PT, PT, R2, R3, RZ ;  /* 0x0000000302097210 */ /* 0x000fe20007ffe0ff */
[----:B--2---:R-:W-:-:S06]  /*0b50*/  IMAD R11, R3, UR18, R0 ;  /* 0x00000012030b7c24 */ /* 0x004fcc000f8e0200 */
[----:B----4-:R-:W2:Y:S01]  /*0b60*/  LDC.64 R6, c[0x0][0x388] ;  /* 0x0000e200ff067b82 */ /* 0x010ea20000000a00 */
[----:B0-----:R-:W-:-:S06]  /*0b70*/  IMAD.WIDE.U32 R2, R9, 0x8, R4 ;  /* 0x0000000809027825 */ /* 0x001fcc00078e0004 */
[----:B------:R-:W4:Y:S01]  /*0b80*/  LDG.E.64 R2, desc[UR16][R2.64] ;  /* 0x0000001002027981 */ /* 0x000f22000c1e1b00 */
[----:B--2---:R-:W-:-:S06]  /*0b90*/  IMAD.WIDE R4, R11, 0x8, R6 ;  /* 0x000000080b047825 */ /* 0x004fcc00078e0206 */
[----:B------:R-:W4:Y:S01]  /*0ba0*/  LDG.E.64 R4, desc[UR16][R4.64] ;  /* 0x0000001004047981 */ /* 0x000f22000c1e1b00 */
[----:B-1-3--:R-:W4:Y:S02]  /*0bb0*/  F2F.F64.F32 R6, R22 ;  /* 0x0000001600067310 */ /* 0x00af240000201800 */
[----:B----4-:R-:W-:-:S06]  /*0bc0*/  DFMA R6, R2, R4, R6 ;  /* 0x000000040206722b */ /* 0x010fcc0000000006 */
[----:B------:R0:W1:Y:S05]  /*0bd0*/  F2F.F32.F64 R22, R6 ;  /* 0x0000000600167310 */ /* 0x00006a0000301000 */
.L_x_3:
[----:B01-3--:R-:W0:Y:S02]  /*0be0*/  F2F.F64.F32 R22, R22 ;  /* 0x0000001600167310 */ /* 0x00be240000201800 */
.L_x_0:
[----:B------:R-:W1:Y:S01]  /*0bf0*/  LDC.64 R2, c[0x0][0x390] ;  /* 0x0000e400ff027b82 */ /* 0x000e620000000a00 */
[----:B------:R-:W-:-:S04]  /*0c00*/  IMAD R13, R13, UR18, R0 ;  /* 0x000000120d0d7c24 */ /* 0x000fc8000f8e0200 */
[----:B-1----:R-:W-:-:S05]  /*0c10*/  IMAD.WIDE R2, R13, 0x8, R2 ;  /* 0x000000080d027825 */ /* 0x002fca00078e0202 */
[----:B0-----:R-:W-:Y:S01]  /*0c20*/  STG.E.64 desc[UR16][R2.64], R22 ;  /* 0x0000001602007986 */ /* 0x001fe2000c101b10 */
[----:B------:R-:W-:Y:S05]  /*0c30*/  EXIT ;  /* 0x000000000000794d */ /* 0x000fea0003800000 */
.L_x_6:
[----:B------:R-:W-:-:S00]  /*0c40*/  BRA `(.L_x_6) ;  /* 0xfffffffc00fc7947 */ /* 0x000fc0000383ffff */
[----:B------:R-:W-:-:S00]  /*0c50*/  NOP ;  /* 0x0000000000007918 */ /* 0x000fc00000000000 */
        /* <DEDUP_REMOVED lines=10> */
.L_x_7:


//--------------------- .nv.shared.reserved.0     --------------------------
	.section	.nv.shared.reserved.0,"aw",@nobits
	.weak		__nv_reservedSMEM_offset_0_alias
	.size		__nv_reservedSMEM_offset_0_alias, 0, 64
	.other		__nv_reservedSMEM_offset_0_alias,@"STO_CUDA_RESERVED_SHARED STV_DEFAULT"
__nv_reservedSMEM_offset_0_alias:
	.zero		0
	.zero		64


//--------------------- .nv.constant0._Z5gpuMMPdS_S_i --------------------------
	.section	.nv.constant0._Z5gpuMMPdS_S_i,"a",@progbits
	.sectionflags	@""
	.align	4
.nv.constant0._Z5gpuMMPdS_S_i:
	.zero		924


//--------------------- SYMBOLS --------------------------

	.type		.nv.reservedSmem.offset0,@object
	.size		.nv.reservedSmem.offset0,0x4
